//
// Generated by NVIDIA NVVM Compiler
//
// Compiler Build ID: CL-36424714
// Cuda compilation tools, release 13.0, V13.0.88
// Based on NVVM 20.0.0
//

.version 9.0
.target sm_100
.address_size 64

	// .globl	_Z20matrixVectorMultiplyPfS_S_ii

.visible .entry _Z20matrixVectorMultiplyPfS_S_ii(
	.param .u64 .ptr .align 1 _Z20matrixVectorMultiplyPfS_S_ii_param_0,
	.param .u64 .ptr .align 1 _Z20matrixVectorMultiplyPfS_S_ii_param_1,
	.param .u64 .ptr .align 1 _Z20matrixVectorMultiplyPfS_S_ii_param_2,
	.param .u32 _Z20matrixVectorMultiplyPfS_S_ii_param_3,
	.param .u32 _Z20matrixVectorMultiplyPfS_S_ii_param_4
)
{
	.reg .pred 	%p<11>;
	.reg .b32 	%r<38>;
	.reg .b32 	%f<112>;
	.reg .b64 	%rd<31>;

	ld.param.u64 	%rd11, [_Z20matrixVectorMultiplyPfS_S_ii_param_0];
	ld.param.u64 	%rd12, [_Z20matrixVectorMultiplyPfS_S_ii_param_1];
	ld.param.u64 	%rd10, [_Z20matrixVectorMultiplyPfS_S_ii_param_2];
	ld.param.u32 	%r24, [_Z20matrixVectorMultiplyPfS_S_ii_param_3];
	ld.param.u32 	%r23, [_Z20matrixVectorMultiplyPfS_S_ii_param_4];
	cvta.to.global.u64 	%rd1, %rd12;
	cvta.to.global.u64 	%rd2, %rd11;
	mov.u32 	%r25, %ctaid.x;
	mov.u32 	%r26, %ntid.x;
	mov.u32 	%r27, %tid.x;
	mad.lo.s32 	%r1, %r25, %r26, %r27;
	setp.ge.s32 	%p1, %r1, %r24;
	@%p1 bra 	$L__BB0_15;
	setp.lt.s32 	%p2, %r23, 1;
	mov.f32 	%f111, 0f00000000;
	@%p2 bra 	$L__BB0_14;
	mul.lo.s32 	%r2, %r23, %r1;
	and.b32  	%r3, %r23, 15;
	setp.lt.u32 	%p3, %r23, 16;
	mov.f32 	%f111, 0f00000000;
	mov.b32 	%r34, 0;
	@%p3 bra 	$L__BB0_5;
	and.b32  	%r34, %r23, 2147483632;
	neg.s32 	%r32, %r34;
	add.s64 	%rd3, %rd2, 32;
	add.s64 	%rd29, %rd1, 32;
	mov.f32 	%f111, 0f00000000;
	mov.u32 	%r31, %r2;
$L__BB0_4:
	.pragma "nounroll";
	mul.wide.s32 	%rd13, %r31, 4;
	add.s64 	%rd14, %rd3, %rd13;
	ld.global.f32 	%f18, [%rd14+-32];
	ld.global.f32 	%f19, [%rd29+-32];
	fma.rn.f32 	%f20, %f18, %f19, %f111;
	ld.global.f32 	%f21, [%rd14+-28];
	ld.global.f32 	%f22, [%rd29+-28];
	fma.rn.f32 	%f23, %f21, %f22, %f20;
	ld.global.f32 	%f24, [%rd14+-24];
	ld.global.f32 	%f25, [%rd29+-24];
	fma.rn.f32 	%f26, %f24, %f25, %f23;
	ld.global.f32 	%f27, [%rd14+-20];
	ld.global.f32 	%f28, [%rd29+-20];
	fma.rn.f32 	%f29, %f27, %f28, %f26;
	ld.global.f32 	%f30, [%rd14+-16];
	ld.global.f32 	%f31, [%rd29+-16];
	fma.rn.f32 	%f32, %f30, %f31, %f29;
	ld.global.f32 	%f33, [%rd14+-12];
	ld.global.f32 	%f34, [%rd29+-12];
	fma.rn.f32 	%f35, %f33, %f34, %f32;
	ld.global.f32 	%f36, [%rd14+-8];
	ld.global.f32 	%f37, [%rd29+-8];
	fma.rn.f32 	%f38, %f36, %f37, %f35;
	ld.global.f32 	%f39, [%rd14+-4];
	ld.global.f32 	%f40, [%rd29+-4];
	fma.rn.f32 	%f41, %f39, %f40, %f38;
	ld.global.f32 	%f42, [%rd14];
	ld.global.f32 	%f43, [%rd29];
	fma.rn.f32 	%f44, %f42, %f43, %f41;
	ld.global.f32 	%f45, [%rd14+4];
	ld.global.f32 	%f46, [%rd29+4];
	fma.rn.f32 	%f47, %f45, %f46, %f44;
	ld.global.f32 	%f48, [%rd14+8];
	ld.global.f32 	%f49, [%rd29+8];
	fma.rn.f32 	%f50, %f48, %f49, %f47;
	ld.global.f32 	%f51, [%rd14+12];
	ld.global.f32 	%f52, [%rd29+12];
	fma.rn.f32 	%f53, %f51, %f52, %f50;
	ld.global.f32 	%f54, [%rd14+16];
	ld.global.f32 	%f55, [%rd29+16];
	fma.rn.f32 	%f56, %f54, %f55, %f53;
	ld.global.f32 	%f57, [%rd14+20];
	ld.global.f32 	%f58, [%rd29+20];
	fma.rn.f32 	%f59, %f57, %f58, %f56;
	ld.global.f32 	%f60, [%rd14+24];
	ld.global.f32 	%f61, [%rd29+24];
	fma.rn.f32 	%f62, %f60, %f61, %f59;
	ld.global.f32 	%f63, [%rd14+28];
	ld.global.f32 	%f64, [%rd29+28];
	fma.rn.f32 	%f111, %f63, %f64, %f62;
	add.s32 	%r32, %r32, 16;
	add.s32 	%r31, %r31, 16;
	add.s64 	%rd29, %rd29, 64;
	setp.ne.s32 	%p4, %r32, 0;
	@%p4 bra 	$L__BB0_4;
$L__BB0_5:
	setp.eq.s32 	%p5, %r3, 0;
	@%p5 bra 	$L__BB0_14;
	and.b32  	%r11, %r23, 7;
	setp.lt.u32 	%p6, %r3, 8;
	@%p6 bra 	$L__BB0_8;
	add.s32 	%r29, %r34, %r2;
	mul.wide.s32 	%rd15, %r29, 4;
	add.s64 	%rd16, %rd2, %rd15;
	ld.global.f32 	%f66, [%rd16];
	mul.wide.u32 	%rd17, %r34, 4;
	add.s64 	%rd18, %rd1, %rd17;
	ld.global.f32 	%f67, [%rd18];
	fma.rn.f32 	%f68, %f66, %f67, %f111;
	ld.global.f32 	%f69, [%rd16+4];
	ld.global.f32 	%f70, [%rd18+4];
	fma.rn.f32 	%f71, %f69, %f70, %f68;
	ld.global.f32 	%f72, [%rd16+8];
	ld.global.f32 	%f73, [%rd18+8];
	fma.rn.f32 	%f74, %f72, %f73, %f71;
	ld.global.f32 	%f75, [%rd16+12];
	ld.global.f32 	%f76, [%rd18+12];
	fma.rn.f32 	%f77, %f75, %f76, %f74;
	ld.global.f32 	%f78, [%rd16+16];
	ld.global.f32 	%f79, [%rd18+16];
	fma.rn.f32 	%f80, %f78, %f79, %f77;
	ld.global.f32 	%f81, [%rd16+20];
	ld.global.f32 	%f82, [%rd18+20];
	fma.rn.f32 	%f83, %f81, %f82, %f80;
	ld.global.f32 	%f84, [%rd16+24];
	ld.global.f32 	%f85, [%rd18+24];
	fma.rn.f32 	%f86, %f84, %f85, %f83;
	ld.global.f32 	%f87, [%rd16+28];
	ld.global.f32 	%f88, [%rd18+28];
	fma.rn.f32 	%f111, %f87, %f88, %f86;
	add.s32 	%r34, %r34, 8;
$L__BB0_8:
	setp.eq.s32 	%p7, %r11, 0;
	@%p7 bra 	$L__BB0_14;
	and.b32  	%r14, %r23, 3;
	setp.lt.u32 	%p8, %r11, 4;
	@%p8 bra 	$L__BB0_11;
	add.s32 	%r30, %r34, %r2;
	mul.wide.s32 	%rd19, %r30, 4;
	add.s64 	%rd20, %rd2, %rd19;
	ld.global.f32 	%f90, [%rd20];
	mul.wide.u32 	%rd21, %r34, 4;
	add.s64 	%rd22, %rd1, %rd21;
	ld.global.f32 	%f91, [%rd22];
	fma.rn.f32 	%f92, %f90, %f91, %f111;
	ld.global.f32 	%f93, [%rd20+4];
	ld.global.f32 	%f94, [%rd22+4];
	fma.rn.f32 	%f95, %f93, %f94, %f92;
	ld.global.f32 	%f96, [%rd20+8];
	ld.global.f32 	%f97, [%rd22+8];
	fma.rn.f32 	%f98, %f96, %f97, %f95;
	ld.global.f32 	%f99, [%rd20+12];
	ld.global.f32 	%f100, [%rd22+12];
	fma.rn.f32 	%f111, %f99, %f100, %f98;
	add.s32 	%r34, %r34, 4;
$L__BB0_11:
	setp.eq.s32 	%p9, %r14, 0;
	@%p9 bra 	$L__BB0_14;
	mul.wide.u32 	%rd23, %r34, 4;
	add.s64 	%rd30, %rd1, %rd23;
	add.s32 	%r37, %r34, %r2;
	neg.s32 	%r36, %r14;
$L__BB0_13:
	.pragma "nounroll";
	mul.wide.s32 	%rd24, %r37, 4;
	add.s64 	%rd25, %rd2, %rd24;
	ld.global.f32 	%f101, [%rd25];
	ld.global.f32 	%f102, [%rd30];
	fma.rn.f32 	%f111, %f101, %f102, %f111;
	add.s64 	%rd30, %rd30, 4;
	add.s32 	%r37, %r37, 1;
	add.s32 	%r36, %r36, 1;
	setp.ne.s32 	%p10, %r36, 0;
	@%p10 bra 	$L__BB0_13;
$L__BB0_14:
	cvta.to.global.u64 	%rd26, %rd10;
	mul.wide.s32 	%rd27, %r1, 4;
	add.s64 	%rd28, %rd26, %rd27;
	st.global.f32 	[%rd28], %f111;
$L__BB0_15:
	ret;

}


// ===== COMPILED SASS (sm_100) =====

	.target	sm_100

	.elftype	@"ET_EXEC"


//--------------------- .note.nv.tkinfo           --------------------------
	.section	.note.nv.tkinfo,"",@"SHT_NOTE"
	.sectionflags	@"SHF_NOTE_NV_TKINFO"
	.tkinfo
        /*0018*/ 	.word	0x00000002
        /*0030*/ 	.string	""
        /*0030*/ 	.string	"ptxas"
        /*0030*/ 	.string	"Cuda compilation tools, release 13.0, V13.0.88"
        /*0030*/ 	.string	"Build cuda_13.0.r13.0/compiler.36424714_0"
        /*0030*/ 	.string	"-arch sm_100 -m 64 "



//--------------------- .note.nv.cuinfo           --------------------------
	.section	.note.nv.cuinfo,"",@"SHT_NOTE"
	.sectionflags	@"SHF_NOTE_NV_CUINFO"
        /*0018*/ 	.short	0x0002
        /*001a*/ 	.short	0x0064
        /*001c*/ 	.short	0x0082
	.zero		2


//--------------------- .nv.info                  --------------------------
	.section	.nv.info,"",@"SHT_CUDA_INFO"
	.align	4


	//----- nvinfo : EIATTR_REGCOUNT
	.align		4
        /*0000*/ 	.byte	0x04, 0x2f
        /*0002*/ 	.short	(.L_1 - .L_0)
	.align		4
.L_0:
        /*0004*/ 	.word	index@(_Z20matrixVectorMultiplyPfS_S_ii)
        /*0008*/ 	.word	0x0000001e


	//----- nvinfo : EIATTR_FRAME_SIZE
	.align		4
.L_1:
        /*000c*/ 	.byte	0x04, 0x11
        /*000e*/ 	.short	(.L_3 - .L_2)
	.align		4
.L_2:
        /*0010*/ 	.word	index@(_Z20matrixVectorMultiplyPfS_S_ii)
        /*0014*/ 	.word	0x00000000


	//----- nvinfo : EIATTR_MIN_STACK_SIZE
	.align		4
.L_3:
        /*0018*/ 	.byte	0x04, 0x12
        /*001a*/ 	.short	(.L_5 - .L_4)
	.align		4
.L_4:
        /*001c*/ 	.word	index@(_Z20matrixVectorMultiplyPfS_S_ii)
        /*0020*/ 	.word	0x00000000
.L_5:


//--------------------- .nv.compat                --------------------------
	.section	.nv.compat,"",@"SHT_CUDA_COMPAT_INFO"
	.align	4
        /*0000*/ 	.byte	0x02, 0x09, 0x00, 0x00, 0x02, 0x02, 0x01, 0x00, 0x02, 0x05, 0x05, 0x00, 0x03, 0x07, 0x01, 0x01
        /*0010*/ 	.byte	0x02, 0x03, 0x00, 0x00, 0x02, 0x06, 0x01, 0x00, 0x04, 0x0b, 0x08, 0x00, 0x09, 0x00, 0x00, 0x00
        /*0020*/ 	.byte	0x00, 0x00, 0x00, 0x00


//--------------------- .nv.info._Z20matrixVectorMultiplyPfS_S_ii --------------------------
	.section	.nv.info._Z20matrixVectorMultiplyPfS_S_ii,"",@"SHT_CUDA_INFO"
	.sectionflags	@""
	.align	4


	//----- nvinfo : EIATTR_CUDA_API_VERSION
	.align		4
        /*0000*/ 	.byte	0x04, 0x37
        /*0002*/ 	.short	(.L_7 - .L_6)
.L_6:
        /*0004*/ 	.word	0x00000082


	//----- nvinfo : EIATTR_KPARAM_INFO
	.align		4
.L_7:
        /*0008*/ 	.byte	0x04, 0x17
        /*000a*/ 	.short	(.L_9 - .L_8)
.L_8:
        /*000c*/ 	.word	0x00000000
        /*0010*/ 	.short	0x0004
        /*0012*/ 	.short	0x001c
        /*0014*/ 	.byte	0x00, 0xf0, 0x11, 0x00


	//----- nvinfo : EIATTR_KPARAM_INFO
	.align		4
.L_9:
        /*0018*/ 	.byte	0x04, 0x17
        /*001a*/ 	.short	(.L_11 - .L_10)
.L_10:
        /*001c*/ 	.word	0x00000000
        /*0020*/ 	.short	0x0003
        /*0022*/ 	.short	0x0018
        /*0024*/ 	.byte	0x00, 0xf0, 0x11, 0x00


	//----- nvinfo : EIATTR_KPARAM_INFO
	.align		4
.L_11:
        /*0028*/ 	.byte	0x04, 0x17
        /*002a*/ 	.short	(.L_13 - .L_12)
.L_12:
        /*002c*/ 	.word	0x00000000
        /*0030*/ 	.short	0x0002
        /*0032*/ 	.short	0x0010
        /*0034*/ 	.byte	0x00, 0xf5, 0x21, 0x00


	//----- nvinfo : EIATTR_KPARAM_INFO
	.align		4
.L_13:
        /*0038*/ 	.byte	0x04, 0x17
        /*003a*/ 	.short	(.L_15 - .L_14)
.L_14:
        /*003c*/ 	.word	0x00000000
        /*0040*/ 	.short	0x0001
        /*0042*/ 	.short	0x0008
        /*0044*/ 	.byte	0x00, 0xf5, 0x21, 0x00


	//----- nvinfo : EIATTR_KPARAM_INFO
	.align		4
.L_15:
        /*0048*/ 	.byte	0x04, 0x17
        /*004a*/ 	.short	(.L_17 - .L_16)
.L_16:
        /*004c*/ 	.word	0x00000000
        /*0050*/ 	.short	0x0000
        /*0052*/ 	.short	0x0000
        /*0054*/ 	.byte	0x00, 0xf5, 0x21, 0x00


	//----- nvinfo : EIATTR_SPARSE_MMA_MASK
	.align		4
.L_17:
        /*0058*/ 	.byte	0x03, 0x50
        /*005a*/ 	.short	0x0000


	//----- nvinfo : EIATTR_MAXREG_COUNT
	.align		4
        /*005c*/ 	.byte	0x03, 0x1b
        /*005e*/ 	.short	0x00ff


	//----- nvinfo : EIATTR_MERCURY_ISA_VERSION
	.align		4
        /*0060*/ 	.byte	0x03, 0x5f
        /*0062*/ 	.short	0x0101


	//----- nvinfo : EIATTR_VRC_CTA_INIT_COUNT
	.align		4
        /*0064*/ 	.byte	0x02, 0x4a
	.zero		1
	.zero		1


	//----- nvinfo : EIATTR_EXIT_INSTR_OFFSETS
	.align		4
        /*0068*/ 	.byte	0x04, 0x1c
        /*006a*/ 	.short	(.L_19 - .L_18)


	//   ....[0]....
.L_18:
        /*006c*/ 	.word	0x00000070


	//   ....[1]....
        /*0070*/ 	.word	0x00000a90


	//----- nvinfo : EIATTR_CBANK_PARAM_SIZE
	.align		4
.L_19:
        /*0074*/ 	.byte	0x03, 0x19
        /*0076*/ 	.short	0x0020


	//----- nvinfo : EIATTR_PARAM_CBANK
	.align		4
        /*0078*/ 	.byte	0x04, 0x0a
        /*007a*/ 	.short	(.L_21 - .L_20)
	.align		4
.L_20:
        /*007c*/ 	.word	index@(.nv.constant0._Z20matrixVectorMultiplyPfS_S_ii)
        /*0080*/ 	.short	0x0380
        /*0082*/ 	.short	0x0020


	//----- nvinfo : EIATTR_SW_WAR
	.align		4
.L_21:
        /*0084*/ 	.byte	0x04, 0x36
        /*0086*/ 	.short	(.L_23 - .L_22)
.L_22:
        /*0088*/ 	.word	0x00000008
.L_23:


//--------------------- .nv.callgraph             --------------------------
	.section	.nv.callgraph,"",@"SHT_CUDA_CALLGRAPH"
	.align	4
	.sectionentsize	8
	.align		4
        /*0000*/ 	.word	0x00000000
	.align		4
        /*0004*/ 	.word	0xffffffff
	.align		4
        /*0008*/ 	.word	0x00000000
	.align		4
        /*000c*/ 	.word	0xfffffffe
	.align		4
        /*0010*/ 	.word	0x00000000
	.align		4
        /*0014*/ 	.word	0xfffffffd
	.align		4
        /*0018*/ 	.word	0x00000000
	.align		4
        /*001c*/ 	.word	0xfffffffc


//--------------------- .text._Z20matrixVectorMultiplyPfS_S_ii --------------------------
	.section	.text._Z20matrixVectorMultiplyPfS_S_ii,"ax",@progbits
	.align	128
        .global         _Z20matrixVectorMultiplyPfS_S_ii
        .type           _Z20matrixVectorMultiplyPfS_S_ii,@function
        .size           _Z20matrixVectorMultiplyPfS_S_ii,(.L_x_7 - _Z20matrixVectorMultiplyPfS_S_ii)
        .other          _Z20matrixVectorMultiplyPfS_S_ii,@"STO_CUDA_ENTRY STV_DEFAULT"
_Z20matrixVectorMultiplyPfS_S_ii:
.text._Z20matrixVectorMultiplyPfS_S_ii:
[----:B------:R-:W-:Y:S01]  /*0000*/  LDC R1, c[0x0][0x37c] ;  /* 0x0000df00ff017b82 */ /* 0x000fe20000000800 */
[----:B------:R-:W0:Y:S07]  /*0010*/  S2R R3, SR_TID.X ;  /* 0x0000000000037919 */ /* 0x000e2e0000002100 */
[----:B------:R-:W0:Y:S01]  /*0020*/  S2UR UR4, SR_CTAID.X ;  /* 0x00000000000479c3 */ /* 0x000e220000002500 */
[----:B------:R-:W1:Y:S07]  /*0030*/  LDCU UR5, c[0x0][0x398] ;  /* 0x00007300ff0577ac */ /* 0x000e6e0008000800 */
[----:B------:R-:W0:Y:S02]  /*0040*/  LDC R0, c[0x0][0x360] ;  /* 0x0000d800ff007b82 */ /* 0x000e240000000800 */
[----:B0-----:R-:W-:-:S05]  /*0050*/  IMAD R0, R0, UR4, R3 ;  /* 0x0000000400007c24 */ /* 0x001fca000f8e0203 */
[----:B-1----:R-:W-:-:S13]  /*0060*/  ISETP.GE.AND P0, PT, R0, UR5, PT ;  /* 0x0000000500007c0c */ /* 0x002fda000bf06270 */
[----:B------:R-:W-:Y:S05]  /*0070*/  @P0 EXIT ;  /* 0x000000000000094d */ /* 0x000fea0003800000 */
[----:B------:R-:W0:Y:S01]  /*0080*/  LDCU UR8, c[0x0][0x39c] ;  /* 0x00007380ff0877ac */ /* 0x000e220008000800 */
[----:B------:R-:W-:Y:S01]  /*0090*/  HFMA2 R15, -RZ, RZ, 0, 0 ;  /* 0x00000000ff0f7431 */ /* 0x000fe200000001ff */
[----:B------:R-:W1:Y:S01]  /*00a0*/  LDCU.64 UR16, c[0x0][0x358] ;  /* 0x00006b00ff1077ac */ /* 0x000e620008000a00 */
[----:B0-----:R-:W-:-:S09]  /*00b0*/  UISETP.GE.AND UP0, UPT, UR8, 0x1, UPT ;  /* 0x000000010800788c */ /* 0x001fd2000bf06270 */
[----:B-1----:R-:W-:Y:S05]  /*00c0*/  BRA.U !UP0, `(.L_x_0) ;  /* 0x0000000908647547 */ /* 0x002fea000b800000 */
[----:B------:R-:W-:Y:S02]  /*00d0*/  UISETP.GE.U32.AND UP1, UPT, UR8, 0x10, UPT ;  /* 0x000000100800788c */ /* 0x000fe4000bf26070 */
[----:B------:R-:W-:Y:S01]  /*00e0*/  IMAD R7, R0, UR8, RZ ;  /* 0x0000000800077c24 */ /* 0x000fe2000f8e02ff */
[----:B------:R-:W-:Y:S01]  /*00f0*/  ULOP3.LUT UR9, UR8, 0xf, URZ, 0xc0, !UPT ;  /* 0x0000000f08097892 */ /* 0x000fe2000f8ec0ff */
[----:B------:R-:W-:Y:S02]  /*0100*/  MOV R15, RZ ;  /* 0x000000ff000f7202 */ /* 0x000fe40000000f00 */
[----:B------:R-:W-:Y:S01]  /*0110*/  MOV R8, RZ ;  /* 0x000000ff00087202 */ /* 0x000fe20000000f00 */
[----:B------:R-:W-:Y:S02]  /*0120*/  UISETP.NE.AND UP0, UPT, UR9, URZ, UPT ;  /* 0x000000ff0900728c */ /* 0x000fe4000bf05270 */
[----:B------:R-:W-:Y:S09]  /*0130*/  BRA.U !UP1, `(.L_x_1) ;  /* 0x0000000509147547 */ /* 0x000ff2000b800000 */
[----:B------:R-:W0:Y:S01]  /*0140*/  LDCU.128 UR12, c[0x0][0x380] ;  /* 0x00007000ff0c77ac */ /* 0x000e220008000c00 */
[----:B------:R-:W-:Y:S02]  /*0150*/  MOV R15, RZ ;  /* 0x000000ff000f7202 */ /* 0x000fe40000000f00 */
[----:B------:R-:W-:Y:S01]  /*0160*/  MOV R6, R7 ;  /* 0x0000000700067202 */ /* 0x000fe20000000f00 */
[----:B------:R-:W-:-:S04]  /*0170*/  ULOP3.LUT UR10, UR8, 0x7ffffff0, URZ, 0xc0, !UPT ;  /* 0x7ffffff0080a7892 */ /* 0x000fc8000f8ec0ff */
[----:B------:R-:W-:Y:S02]  /*0180*/  UIADD3 UR11, UPT, UPT, -UR10, URZ, URZ ;  /* 0x000000ff0a0b7290 */ /* 0x000fe4000fffe1ff */
[----:B------:R-:W-:Y:S01]  /*0190*/  MOV R8, UR10 ;  /* 0x0000000a00087c02 */ /* 0x000fe20008000f00 */
[----:B0-----:R-:W-:Y:S02]  /*01a0*/  UIADD3 UR4, UP2, UPT, UR14, 0x20, URZ ;  /* 0x000000200e047890 */ /* 0x001fe4000ff5e0ff */
[----:B------:R-:W-:Y:S02]  /*01b0*/  UIADD3 UR6, UP1, UPT, UR12, 0x20, URZ ;  /* 0x000000200c067890 */ /* 0x000fe4000ff3e0ff */
[----:B------:R-:W-:Y:S02]  /*01c0*/  UIADD3.X UR5, UPT, UPT, URZ, UR15, URZ, UP2, !UPT ;  /* 0x0000000fff057290 */ /* 0x000fe400097fe4ff */
[----:B------:R-:W-:Y:S01]  /*01d0*/  MOV R2, UR4 ;  /* 0x0000000400027c02 */ /* 0x000fe20008000f00 */
[----:B------:R-:W-:-:S03]  /*01e0*/  UIADD3.X UR7, UPT, UPT, URZ, UR13, URZ, UP1, !UPT ;  /* 0x0000000dff077290 */ /* 0x000fc60008ffe4ff */
[----:B------:R-:W-:-:S09]  /*01f0*/  MOV R3, UR5 ;  /* 0x0000000500037c02 */ /* 0x000fd20008000f00 */
.L_x_2:
[----:B------:R-:W-:Y:S01]  /*0200*/  MOV R4, UR6 ;  /* 0x0000000600047c02 */ /* 0x000fe20008000f00 */
[----:B------:R-:W2:Y:S01]  /*0210*/  LDG.E R17, desc[UR16][R2.64+-0x20] ;  /* 0xffffe01002117981 */ /* 0x000ea2000c1e1900 */
[----:B------:R-:W-:-:S03]  /*0220*/  MOV R5, UR7 ;  /* 0x0000000700057c02 */ /* 0x000fc60008000f00 */
[----:B------:R-:W3:Y:S01]  /*0230*/  LDG.E R25, desc[UR16][R2.64+-0x1c] ;  /* 0xffffe41002197981 */ /* 0x000ee2000c1e1900 */
[----:B------:R-:W-:-:S03]  /*0240*/  IMAD.WIDE R4, R6, 0x4, R4 ;  /* 0x0000000406047825 */ /* 0x000fc600078e0204 */
[----:B------:R-:W4:Y:S04]  /*0250*/  LDG.E R19, desc[UR16][R2.64+-0x18] ;  /* 0xffffe81002137981 */ /* 0x000f28000c1e1900 */
[----:B------:R-:W2:Y:S04]  /*0260*/  LDG.E R16, desc[UR16][R4.64+-0x20] ;  /* 0xffffe01004107981 */ /* 0x000ea8000c1e1900 */
[----:B------:R-:W3:Y:S04]  /*0270*/  LDG.E R18, desc[UR16][R4.64+-0x1c] ;  /* 0xffffe41004127981 */ /* 0x000ee8000c1e1900 */
[----:B------:R-:W4:Y:S04]  /*0280*/  LDG.E R20, desc[UR16][R4.64+-0x18] ;  /* 0xffffe81004147981 */ /* 0x000f28000c1e1900 */
[----:B------:R-:W5:Y:S04]  /*0290*/  LDG.E R22, desc[UR16][R2.64+-0x14] ;  /* 0xffffec1002167981 */ /* 0x000f68000c1e1900 */
        /* <DEDUP_REMOVED lines=8> */
[----:B------:R-:W5:Y:S01]  /*0320*/  LDG.E R14, desc[UR16][R4.64+-0x4] ;  /* 0xfffffc10040e7981 */ /* 0x000f62000c1e1900 */
[----:B--2---:R-:W-:-:S03]  /*0330*/  FFMA R17, R16, R17, R15 ;  /* 0x0000001110117223 */ /* 0x004fc6000000000f */
[----:B------:R-:W2:Y:S04]  /*0340*/  LDG.E R15, desc[UR16][R2.64] ;  /* 0x00000010020f7981 */ /* 0x000ea8000c1e1900 */
[----:B------:R-:W2:Y:S01]  /*0350*/  LDG.E R16, desc[UR16][R4.64] ;  /* 0x0000001004107981 */ /* 0x000ea2000c1e1900 */
[----:B---3--:R-:W-:-:S03]  /*0360*/  FFMA R25, R18, R25, R17 ;  /* 0x0000001912197223 */ /* 0x008fc60000000011 */
[----:B------:R-:W3:Y:S01]  /*0370*/  LDG.E R17, desc[UR16][R2.64+0x4] ;  /* 0x0000041002117981 */ /* 0x000ee2000c1e1900 */
[----:B----4-:R-:W-:-:S03]  /*0380*/  FFMA R26, R20, R19, R25 ;  /* 0x00000013141a7223 */ /* 0x010fc60000000019 */
[----:B------:R-:W3:Y:S04]  /*0390*/  LDG.E R18, desc[UR16][R4.64+0x4] ;  /* 0x0000041004127981 */ /* 0x000ee8000c1e1900 */
[----:B------:R-:W4:Y:S01]  /*03a0*/  LDG.E R20, desc[UR16][R2.64+0x8] ;  /* 0x0000081002147981 */ /* 0x000f22000c1e1900 */
[----:B-----5:R-:W-:-:S03]  /*03b0*/  FFMA R25, R21, R22, R26 ;  /* 0x0000001615197223 */ /* 0x020fc6000000001a */
[----:B------:R-:W4:Y:S04]  /*03c0*/  LDG.E R19, desc[UR16][R4.64+0x8] ;  /* 0x0000081004137981 */ /* 0x000f28000c1e1900 */
[----:B------:R-:W5:Y:S01]  /*03d0*/  LDG.E R22, desc[UR16][R2.64+0xc] ;  /* 0x00000c1002167981 */ /* 0x000f62000c1e1900 */
[----:B------:R-:W-:-:S03]  /*03e0*/  FFMA R25, R24, R23, R25 ;  /* 0x0000001718197223 */ /* 0x000fc60000000019 */
[----:B------:R-:W5:Y:S04]  /*03f0*/  LDG.E R21, desc[UR16][R4.64+0xc] ;  /* 0x00000c1004157981 */ /* 0x000f68000c1e1900 */
[----:B------:R-:W5:Y:S01]  /*0400*/  LDG.E R24, desc[UR16][R2.64+0x10] ;  /* 0x0000101002187981 */ /* 0x000f62000c1e1900 */
[----:B------:R-:W-:-:S03]  /*0410*/  FFMA R25, R10, R9, R25 ;  /* 0x000000090a197223 */ /* 0x000fc60000000019 */
[----:B------:R-:W5:Y:S04]  /*0420*/  LDG.E R23, desc[UR16][R4.64+0x10] ;  /* 0x0000101004177981 */ /* 0x000f68000c1e1900 */
[----:B------:R-:W5:Y:S01]  /*0430*/  LDG.E R10, desc[UR16][R2.64+0x14] ;  /* 0x00001410020a7981 */ /* 0x000f62000c1e1900 */
[----:B------:R-:W-:-:S03]  /*0440*/  FFMA R27, R12, R11, R25 ;  /* 0x0000000b0c1b7223 */ /* 0x000fc60000000019 */
[----:B------:R-:W5:Y:S04]  /*0450*/  LDG.E R9, desc[UR16][R4.64+0x14] ;  /* 0x0000141004097981 */ /* 0x000f68000c1e1900 */
[----:B------:R-:W5:Y:S04]  /*0460*/  LDG.E R11, desc[UR16][R2.64+0x18] ;  /* 0x00001810020b7981 */ /* 0x000f68000c1e1900 */
[----:B------:R-:W5:Y:S04]  /*0470*/  LDG.E R12, desc[UR16][R4.64+0x18] ;  /* 0x00001810040c7981 */ /* 0x000f68000c1e1900 */
[----:B------:R-:W5:Y:S04]  /*0480*/  LDG.E R25, desc[UR16][R4.64+0x1c] ;  /* 0x00001c1004197981 */ /* 0x000f68000c1e1900 */
[----:B------:R0:W5:Y:S01]  /*0490*/  LDG.E R26, desc[UR16][R2.64+0x1c] ;  /* 0x00001c10021a7981 */ /* 0x000162000c1e1900 */
[----:B------:R-:W-:Y:S01]  /*04a0*/  FFMA R13, R14, R13, R27 ;  /* 0x0000000d0e0d7223 */ /* 0x000fe2000000001b */
[----:B------:R-:W-:-:S04]  /*04b0*/  UIADD3 UR11, UPT, UPT, UR11, 0x10, URZ ;  /* 0x000000100b0b7890 */ /* 0x000fc8000fffe0ff */
[----:B------:R-:W-:Y:S01]  /*04c0*/  UISETP.NE.AND UP1, UPT, UR11, URZ, UPT ;  /* 0x000000ff0b00728c */ /* 0x000fe2000bf25270 */
[----:B0-----:R-:W-:Y:S02]  /*04d0*/  IADD3 R2, P0, PT, R2, 0x40, RZ ;  /* 0x0000004002027810 */ /* 0x001fe40007f1e0ff */
[----:B------:R-:W-:Y:S02]  /*04e0*/  IADD3 R6, PT, PT, R6, 0x10, RZ ;  /* 0x0000001006067810 */ /* 0x000fe40007ffe0ff */
[----:B------:R-:W-:Y:S01]  /*04f0*/  IADD3.X R3, PT, PT, RZ, R3, RZ, P0, !PT ;  /* 0x00000003ff037210 */ /* 0x000fe200007fe4ff */
[----:B--2---:R-:W-:-:S04]  /*0500*/  FFMA R13, R16, R15, R13 ;  /* 0x0000000f100d7223 */ /* 0x004fc8000000000d */
[----:B---3--:R-:W-:-:S04]  /*0510*/  FFMA R18, R18, R17, R13 ;  /* 0x0000001112127223 */ /* 0x008fc8000000000d */
[----:B----4-:R-:W-:-:S04]  /*0520*/  FFMA R18, R19, R20, R18 ;  /* 0x0000001413127223 */ /* 0x010fc80000000012 */
[----:B-----5:R-:W-:-:S04]  /*0530*/  FFMA R18, R21, R22, R18 ;  /* 0x0000001615127223 */ /* 0x020fc80000000012 */
[----:B------:R-:W-:-:S04]  /*0540*/  FFMA R18, R23, R24, R18 ;  /* 0x0000001817127223 */ /* 0x000fc80000000012 */
[----:B------:R-:W-:-:S04]  /*0550*/  FFMA R9, R9, R10, R18 ;  /* 0x0000000a09097223 */ /* 0x000fc80000000012 */
[----:B------:R-:W-:-:S04]  /*0560*/  FFMA R12, R12, R11, R9 ;  /* 0x0000000b0c0c7223 */ /* 0x000fc80000000009 */
[----:B------:R-:W-:Y:S01]  /*0570*/  FFMA R15, R25, R26, R12 ;  /* 0x0000001a190f7223 */ /* 0x000fe2000000000c */
[----:B------:R-:W-:Y:S06]  /*0580*/  BRA.U UP1, `(.L_x_2) ;  /* 0xfffffffd011c7547 */ /* 0x000fec000b83ffff */
.L_x_1:
[----:B------:R-:W-:Y:S05]  /*0590*/  BRA.U !UP0, `(.L_x_0) ;  /* 0x0000000508307547 */ /* 0x000fea000b800000 */
[----:B------:R-:W-:Y:S02]  /*05a0*/  UISETP.GE.U32.AND UP0, UPT, UR9, 0x8, UPT ;  /* 0x000000080900788c */ /* 0x000fe4000bf06070 */
[----:B------:R-:W-:-:S04]  /*05b0*/  ULOP3.LUT UR5, UR8, 0x7, URZ, 0xc0, !UPT ;  /* 0x0000000708057892 */ /* 0x000fc8000f8ec0ff */
[----:B------:R-:W-:-:S03]  /*05c0*/  UISETP.NE.AND UP1, UPT, UR5, URZ, UPT ;  /* 0x000000ff0500728c */ /* 0x000fc6000bf25270 */
[----:B------:R-:W-:Y:S08]  /*05d0*/  BRA.U !UP0, `(.L_x_3) ;  /* 0x0000000108787547 */ /* 0x000ff0000b800000 */
[----:B------:R-:W0:Y:S01]  /*05e0*/  LDC.64 R2, c[0x0][0x380] ;  /* 0x0000e000ff027b82 */ /* 0x000e220000000a00 */
[----:B------:R-:W-:-:S07]  /*05f0*/  IADD3 R9, PT, PT, R7, R8, RZ ;  /* 0x0000000807097210 */ /* 0x000fce0007ffe0ff */
[----:B------:R-:W1:Y:S01]  /*0600*/  LDC.64 R4, c[0x0][0x388] ;  /* 0x0000e200ff047b82 */ /* 0x000e620000000a00 */
[----:B0-----:R-:W-:-:S05]  /*0610*/  IMAD.WIDE R2, R9, 0x4, R2 ;  /* 0x0000000409027825 */ /* 0x001fca00078e0202 */
[----:B------:R-:W2:Y:S01]  /*0620*/  LDG.E R10, desc[UR16][R2.64] ;  /* 0x00000010020a7981 */ /* 0x000ea2000c1e1900 */
[----:B-1----:R-:W-:-:S03]  /*0630*/  IMAD.WIDE.U32 R4, R8, 0x4, R4 ;  /* 0x0000000408047825 */ /* 0x002fc600078e0004 */
[----:B------:R-:W3:Y:S04]  /*0640*/  LDG.E R13, desc[UR16][R2.64+0x4] ;  /* 0x00000410020d7981 */ /* 0x000ee8000c1e1900 */
[----:B------:R-:W2:Y:S04]  /*0650*/  LDG.E R11, desc[UR16][R4.64] ;  /* 0x00000010040b7981 */ /* 0x000ea8000c1e1900 */
[----:B------:R-:W3:Y:S04]  /*0660*/  LDG.E R12, desc[UR16][R4.64+0x4] ;  /* 0x00000410040c7981 */ /* 0x000ee8000c1e1900 */
[----:B------:R-:W4:Y:S04]  /*0670*/  LDG.E R17, desc[UR16][R2.64+0x8] ;  /* 0x0000081002117981 */ /* 0x000f28000c1e1900 */
        /* <DEDUP_REMOVED lines=11> */
[----:B------:R-:W-:Y:S01]  /*0730*/  IADD3 R8, PT, PT, R8, 0x8, RZ ;  /* 0x0000000808087810 */ /* 0x000fe20007ffe0ff */
[----:B--2---:R-:W-:-:S04]  /*0740*/  FFMA R10, R10, R11, R15 ;  /* 0x0000000b0a0a7223 */ /* 0x004fc8000000000f */
[----:B---3--:R-:W-:-:S04]  /*0750*/  FFMA R10, R13, R12, R10 ;  /* 0x0000000c0d0a7223 */ /* 0x008fc8000000000a */
[----:B----4-:R-:W-:-:S04]  /*0760*/  FFMA R10, R17, R14, R10 ;  /* 0x0000000e110a7223 */ /* 0x010fc8000000000a */
[----:B-----5:R-:W-:-:S04]  /*0770*/  FFMA R10, R19, R16, R10 ;  /* 0x00000010130a7223 */ /* 0x020fc8000000000a */
[----:B------:R-:W-:-:S04]  /*0780*/  FFMA R10, R21, R18, R10 ;  /* 0x00000012150a7223 */ /* 0x000fc8000000000a */
[----:B------:R-:W-:-:S04]  /*0790*/  FFMA R23, R23, R20, R10 ;  /* 0x0000001417177223 */ /* 0x000fc8000000000a */
[----:B------:R-:W-:-:S04]  /*07a0*/  FFMA R6, R6, R9, R23 ;  /* 0x0000000906067223 */ /* 0x000fc80000000017 */
[----:B------:R-:W-:-:S07]  /*07b0*/  FFMA R15, R25, R22, R6 ;  /* 0x00000016190f7223 */ /* 0x000fce0000000006 */
.L_x_3:
        /* <DEDUP_REMOVED lines=17> */
[----:B------:R-:W5:Y:S01]  /*08d0*/  LDG.E R14, desc[UR16][R4.64+0xc] ;  /* 0x00000c10040e7981 */ /* 0x000f62000c1e1900 */
[----:B------:R-:W-:Y:S01]  /*08e0*/  IADD3 R8, PT, PT, R8, 0x4, RZ ;  /* 0x0000000408087810 */ /* 0x000fe20007ffe0ff */
[----:B--2---:R-:W-:-:S04]  /*08f0*/  FFMA R6, R6, R9, R15 ;  /* 0x0000000906067223 */ /* 0x004fc8000000000f */
[----:B---3--:R-:W-:-:S04]  /*0900*/  FFMA R6, R11, R10, R6 ;  /* 0x0000000a0b067223 */ /* 0x008fc80000000006 */
[----:B----4-:R-:W-:-:S04]  /*0910*/  FFMA R6, R13, R12, R6 ;  /* 0x0000000c0d067223 */ /* 0x010fc80000000006 */
[----:B-----5:R-:W-:-:S07]  /*0920*/  FFMA R15, R17, R14, R6 ;  /* 0x0000000e110f7223 */ /* 0x020fce0000000006 */
.L_x_4:
[----:B------:R-:W-:Y:S05]  /*0930*/  BRA.U !UP1, `(.L_x_0) ;  /* 0x0000000109487547 */ /* 0x000fea000b800000 */
[----:B------:R-:W0:Y:S01]  /*0940*/  LDC.64 R2, c[0x0][0x388] ;  /* 0x0000e200ff027b82 */ /* 0x000e220000000a00 */
[----:B------:R-:W-:Y:S01]  /*0950*/  IADD3 R7, PT, PT, R7, R8, RZ ;  /* 0x0000000807077210 */ /* 0x000fe20007ffe0ff */
[----:B------:R-:W-:-:S06]  /*0960*/  UIADD3 UR4, UPT, UPT, -UR4, URZ, URZ ;  /* 0x000000ff04047290 */ /* 0x000fcc000fffe1ff */
[----:B------:R-:W1:Y:S01]  /*0970*/  LDC.64 R10, c[0x0][0x380] ;  /* 0x0000e000ff0a7b82 */ /* 0x000e620000000a00 */
[----:B0-----:R-:W-:-:S03]  /*0980*/  IMAD.WIDE.U32 R2, R8, 0x4, R2 ;  /* 0x0000000408027825 */ /* 0x001fc600078e0002 */
[----:B------:R-:W-:Y:S02]  /*0990*/  MOV R6, R2 ;  /* 0x0000000200067202 */ /* 0x000fe40000000f00 */
[----:B------:R-:W-:-:S07]  /*09a0*/  MOV R5, R3 ;  /* 0x0000000300057202 */ /* 0x000fce0000000f00 */
.L_x_5:
[----:B-1----:R-:W-:Y:S01]  /*09b0*/  IMAD.WIDE R2, R7, 0x4, R10 ;  /* 0x0000000407027825 */ /* 0x002fe200078e020a */
[----:B------:R-:W-:-:S05]  /*09c0*/  MOV R4, R6 ;  /* 0x0000000600047202 */ /* 0x000fca0000000f00 */
[----:B------:R-:W2:Y:S04]  /*09d0*/  LDG.E R2, desc[UR16][R2.64] ;  /* 0x0000001002027981 */ /* 0x000ea8000c1e1900 */
[----:B------:R0:W2:Y:S01]  /*09e0*/  LDG.E R4, desc[UR16][R4.64] ;  /* 0x0000001004047981 */ /* 0x0000a2000c1e1900 */
[----:B------:R-:W-:Y:S01]  /*09f0*/  UIADD3 UR4, UPT, UPT, UR4, 0x1, URZ ;  /* 0x0000000104047890 */ /* 0x000fe2000fffe0ff */
[----:B------:R-:W-:Y:S02]  /*0a00*/  IADD3 R6, P0, PT, R6, 0x4, RZ ;  /* 0x0000000406067810 */ /* 0x000fe40007f1e0ff */
[----:B------:R-:W-:Y:S01]  /*0a10*/  IADD3 R7, PT, PT, R7, 0x1, RZ ;  /* 0x0000000107077810 */ /* 0x000fe20007ffe0ff */
[----:B------:R-:W-:Y:S01]  /*0a20*/  UISETP.NE.AND UP0, UPT, UR4, URZ, UPT ;  /* 0x000000ff0400728c */ /* 0x000fe2000bf05270 */
[----:B0-----:R-:W-:Y:S01]  /*0a30*/  IADD3.X R5, PT, PT, RZ, R5, RZ, P0, !PT ;  /* 0x00000005ff057210 */ /* 0x001fe200007fe4ff */
[----:B--2---:R-:W-:-:S07]  /*0a40*/  FFMA R15, R2, R4, R15 ;  /* 0x00000004020f7223 */ /* 0x004fce000000000f */
[----:B------:R-:W-:Y:S05]  /*0a50*/  BRA.U UP0, `(.L_x_5) ;  /* 0xfffffffd00d47547 */ /* 0x000fea000b83ffff */
.L_x_0:
[----:B------:R-:W0:Y:S02]  /*0a60*/  LDC.64 R2, c[0x0][0x390] ;  /* 0x0000e400ff027b82 */ /* 0x000e240000000a00 */
[----:B0-----:R-:W-:-:S05]  /*0a70*/  IMAD.WIDE R2, R0, 0x4, R2 ;  /* 0x0000000400027825 */ /* 0x001fca00078e0202 */
[----:B------:R-:W-:Y:S01]  /*0a80*/  STG.E desc[UR16][R2.64], R15 ;  /* 0x0000000f02007986 */ /* 0x000fe2000c101910 */
[----:B------:R-:W-:Y:S05]  /*0a90*/  EXIT ;  /* 0x000000000000794d */ /* 0x000fea0003800000 */
.L_x_6:
[----:B------:R-:W-:-:S00]  /*0aa0*/  BRA `(.L_x_6) ;  /* 0xfffffffc00fc7947 */ /* 0x000fc0000383ffff */
[----:B------:R-:W-:-:S00]  /*0ab0*/  NOP ;  /* 0x0000000000007918 */ /* 0x000fc00000000000 */
        /* <DEDUP_REMOVED lines=12> */
.L_x_7:


//--------------------- .nv.shared.reserved.0     --------------------------
	.section	.nv.shared.reserved.0,"aw",@nobits
	.weak		__nv_reservedSMEM_offset_0_alias
	.size		__nv_reservedSMEM_offset_0_alias, 0, 64
	.other		__nv_reservedSMEM_offset_0_alias,@"STO_CUDA_RESERVED_SHARED STV_DEFAULT"
__nv_reservedSMEM_offset_0_alias:
	.zero		0
	.zero		64


//--------------------- .nv.constant0._Z20matrixVectorMultiplyPfS_S_ii --------------------------
	.section	.nv.constant0._Z20matrixVectorMultiplyPfS_S_ii,"a",@progbits
	.sectionflags	@""
	.align	4
.nv.constant0._Z20matrixVectorMultiplyPfS_S_ii:
	.zero		928


//--------------------- SYMBOLS --------------------------

	.type		.nv.reservedSmem.offset0,@object
	.size		.nv.reservedSmem.offset0,0x4
